//
// Generated by NVIDIA NVVM Compiler
//
// Compiler Build ID: CL-36424714
// Cuda compilation tools, release 13.0, V13.0.88
// Based on NVVM 20.0.0
//

.version 9.0
.target sm_100
.address_size 64

	// .globl	_Z8print_idv
.extern .func  (.param .b32 func_retval0) vprintf
(
	.param .b64 vprintf_param_0,
	.param .b64 vprintf_param_1
)
;
.global .align 1 .b8 $str[23] = {40, 37, 100, 32, 37, 100, 32, 37, 100, 41, 32, 40, 37, 100, 32, 37, 100, 32, 37, 100, 41, 10};

.visible .entry _Z8print_idv()
{
	.local .align 8 .b8 	__local_depot0[24];
	.reg .b64 	%SP;
	.reg .b64 	%SPL;
	.reg .b32 	%r<9>;
	.reg .b64 	%rd<5>;

	mov.u64 	%SPL, __local_depot0;
	cvta.local.u64 	%SP, %SPL;
	add.u64 	%rd1, %SP, 0;
	add.u64 	%rd2, %SPL, 0;
	mov.u32 	%r1, %ctaid.x;
	mov.u32 	%r2, %ctaid.y;
	mov.u32 	%r3, %ctaid.z;
	mov.u32 	%r4, %tid.x;
	mov.u32 	%r5, %tid.y;
	mov.u32 	%r6, %tid.z;
	st.local.v2.u32 	[%rd2], {%r1, %r2};
	st.local.v2.u32 	[%rd2+8], {%r3, %r4};
	st.local.v2.u32 	[%rd2+16], {%r5, %r6};
	mov.u64 	%rd3, $str;
	cvta.global.u64 	%rd4, %rd3;
	{ // callseq 0, 0
	.param .b64 param0;
	st.param.b64 	[param0], %rd4;
	.param .b64 param1;
	st.param.b64 	[param1], %rd1;
	.param .b32 retval0;
	call.uni (retval0), 
	vprintf, 
	(
	param0, 
	param1
	);
	ld.param.b32 	%r7, [retval0];
	} // callseq 0
	ret;

}


// ===== COMPILED SASS (sm_100) =====

	.target	sm_100

	.elftype	@"ET_EXEC"


//--------------------- .note.nv.tkinfo           --------------------------
	.section	.note.nv.tkinfo,"",@"SHT_NOTE"
	.sectionflags	@"SHF_NOTE_NV_TKINFO"
	.tkinfo
        /*0018*/ 	.word	0x00000002
        /*0030*/ 	.string	""
        /*0030*/ 	.string	"ptxas"
        /*0030*/ 	.string	"Cuda compilation tools, release 13.0, V13.0.88"
        /*0030*/ 	.string	"Build cuda_13.0.r13.0/compiler.36424714_0"
        /*0030*/ 	.string	"-arch sm_100 -m 64 "



//--------------------- .note.nv.cuinfo           --------------------------
	.section	.note.nv.cuinfo,"",@"SHT_NOTE"
	.sectionflags	@"SHF_NOTE_NV_CUINFO"
        /*0018*/ 	.short	0x0002
        /*001a*/ 	.short	0x0064
        /*001c*/ 	.short	0x0082
	.zero		2


//--------------------- .nv.info                  --------------------------
	.section	.nv.info,"",@"SHT_CUDA_INFO"
	.align	4


	//----- nvinfo : EIATTR_REGCOUNT
	.align		4
        /*0000*/ 	.byte	0x04, 0x2f
        /*0002*/ 	.short	(.L_2 - .L_1)
	.align		4
.L_1:
        /*0004*/ 	.word	index@(_Z8print_idv)
        /*0008*/ 	.word	0x00000018


	//----- nvinfo : EIATTR_FRAME_SIZE
	.align		4
.L_2:
        /*000c*/ 	.byte	0x04, 0x11
        /*000e*/ 	.short	(.L_4 - .L_3)
	.align		4
.L_3:
        /*0010*/ 	.word	index@(_Z8print_idv)
        /*0014*/ 	.word	0x00000018


	//----- nvinfo : EIATTR_MIN_STACK_SIZE
	.align		4
.L_4:
        /*0018*/ 	.byte	0x04, 0x12
        /*001a*/ 	.short	(.L_6 - .L_5)
	.align		4
.L_5:
        /*001c*/ 	.word	index@(_Z8print_idv)
        /*0020*/ 	.word	0x00000018
.L_6:


//--------------------- .nv.compat                --------------------------
	.section	.nv.compat,"",@"SHT_CUDA_COMPAT_INFO"
	.align	4
        /*0000*/ 	.byte	0x02, 0x09, 0x00, 0x00, 0x02, 0x02, 0x01, 0x00, 0x02, 0x05, 0x05, 0x00, 0x03, 0x07, 0x01, 0x01
        /*0010*/ 	.byte	0x02, 0x03, 0x00, 0x00, 0x02, 0x06, 0x01, 0x00, 0x04, 0x0b, 0x08, 0x00, 0x09, 0x00, 0x00, 0x00
        /*0020*/ 	.byte	0x00, 0x00, 0x00, 0x00


//--------------------- .nv.info._Z8print_idv     --------------------------
	.section	.nv.info._Z8print_idv,"",@"SHT_CUDA_INFO"
	.sectionflags	@""
	.align	4


	//----- nvinfo : EIATTR_CUDA_API_VERSION
	.align		4
        /*0000*/ 	.byte	0x04, 0x37
        /*0002*/ 	.short	(.L_8 - .L_7)
.L_7:
        /*0004*/ 	.word	0x00000082


	//----- nvinfo : EIATTR_SPARSE_MMA_MASK
	.align		4
.L_8:
        /*0008*/ 	.byte	0x03, 0x50
        /*000a*/ 	.short	0x0000


	//----- nvinfo : EIATTR_MAXREG_COUNT
	.align		4
        /*000c*/ 	.byte	0x03, 0x1b
        /*000e*/ 	.short	0x00ff


	//----- nvinfo : EIATTR_EXTERNS
	.align		4
        /*0010*/ 	.byte	0x04, 0x0f
        /*0012*/ 	.short	(.L_10 - .L_9)


	//   ....[0]....
	.align		4
.L_9:
        /*0014*/ 	.word	index@(vprintf)


	//----- nvinfo : EIATTR_MERCURY_ISA_VERSION
	.align		4
.L_10:
        /*0018*/ 	.byte	0x03, 0x5f
        /*001a*/ 	.short	0x0101


	//----- nvinfo : EIATTR_VRC_CTA_INIT_COUNT
	.align		4
        /*001c*/ 	.byte	0x02, 0x4a
	.zero		1
	.zero		1


	//----- nvinfo : EIATTR_SYSCALL_OFFSETS
	.align		4
        /*0020*/ 	.byte	0x04, 0x46
        /*0022*/ 	.short	(.L_12 - .L_11)


	//   ....[0]....
.L_11:
        /*0024*/ 	.word	0x00000150


	//----- nvinfo : EIATTR_EXIT_INSTR_OFFSETS
	.align		4
.L_12:
        /*0028*/ 	.byte	0x04, 0x1c
        /*002a*/ 	.short	(.L_14 - .L_13)


	//   ....[0]....
.L_13:
        /*002c*/ 	.word	0x00000160


	//----- nvinfo : EIATTR_SW_WAR
	.align		4
.L_14:
        /*0030*/ 	.byte	0x04, 0x36
        /*0032*/ 	.short	(.L_16 - .L_15)
.L_15:
        /*0034*/ 	.word	0x00000008
.L_16:


//--------------------- .nv.callgraph             --------------------------
	.section	.nv.callgraph,"",@"SHT_CUDA_CALLGRAPH"
	.align	4
	.sectionentsize	8
	.align		4
        /*0000*/ 	.word	0x00000000
	.align		4
        /*0004*/ 	.word	0xffffffff
	.align		4
        /*0008*/ 	.word	index@(_Z8print_idv)
	.align		4
        /*000c*/ 	.word	index@(vprintf)
	.align		4
        /*0010*/ 	.word	0x00000000
	.align		4
        /*0014*/ 	.word	0xfffffffe
	.align		4
        /*0018*/ 	.word	0x00000000
	.align		4
        /*001c*/ 	.word	0xfffffffd
	.align		4
        /*0020*/ 	.word	0x00000000
	.align		4
        /*0024*/ 	.word	0xfffffffc


//--------------------- .nv.constant4             --------------------------
	.section	.nv.constant4,"a",@progbits
	.align	8
	.align		8
.nv.constant4:
        /*0000*/ 	.dword	vprintf
	.align		8
        /*0008*/ 	.dword	$str


//--------------------- .text._Z8print_idv        --------------------------
	.section	.text._Z8print_idv,"ax",@progbits
	.align	128
        .global         _Z8print_idv
        .type           _Z8print_idv,@function
        .size           _Z8print_idv,(.L_x_2 - _Z8print_idv)
        .other          _Z8print_idv,@"STO_CUDA_ENTRY STV_DEFAULT"
_Z8print_idv:
.text._Z8print_idv:
[----:B------:R-:W0:Y:S01]  /*0000*/  LDC R1, c[0x0][0x37c] ;  /* 0x0000df00ff017b82 */ /* 0x000e220000000800 */
[----:B------:R-:W1:Y:S01]  /*0010*/  S2R R8, SR_CTAID.X ;  /* 0x0000000000087919 */ /* 0x000e620000002500 */
[----:B0-----:R-:W-:Y:S01]  /*0020*/  VIADD R1, R1, 0xffffffe8 ;  /* 0xffffffe801017836 */ /* 0x001fe20000000000 */
[----:B------:R-:W-:Y:S01]  /*0030*/  MOV R0, 0x0 ;  /* 0x0000000000007802 */ /* 0x000fe20000000f00 */
[----:B------:R-:W0:Y:S01]  /*0040*/  LDCU UR4, c[0x0][0x2f8] ;  /* 0x00005f00ff0477ac */ /* 0x000e220008000800 */
[----:B------:R-:W1:Y:S03]  /*0050*/  S2R R9, SR_CTAID.Y ;  /* 0x0000000000097919 */ /* 0x000e660000002600 */
[----:B------:R2:W3:Y:S01]  /*0060*/  LDC.64 R2, c[0x4][R0] ;  /* 0x0100000000027b82 */ /* 0x0004e20000000a00 */
[----:B------:R-:W4:Y:S01]  /*0070*/  LDCU.64 UR6, c[0x4][0x8] ;  /* 0x01000100ff0677ac */ /* 0x000f220008000a00 */
[----:B------:R-:W5:Y:S01]  /*0080*/  S2R R10, SR_CTAID.Z ;  /* 0x00000000000a7919 */ /* 0x000f620000002700 */
[----:B------:R-:W2:Y:S01]  /*0090*/  LDCU UR5, c[0x0][0x2fc] ;  /* 0x00005f80ff0577ac */ /* 0x000ea20008000800 */
[----:B------:R-:W5:Y:S01]  /*00a0*/  S2R R11, SR_TID.X ;  /* 0x00000000000b7919 */ /* 0x000f620000002100 */
[----:B------:R-:W5:Y:S01]  /*00b0*/  S2R R12, SR_TID.Y ;  /* 0x00000000000c7919 */ /* 0x000f620000002200 */
[----:B------:R-:W5:Y:S01]  /*00c0*/  S2R R13, SR_TID.Z ;  /* 0x00000000000d7919 */ /* 0x000f620000002300 */
[----:B0-----:R-:W-:Y:S01]  /*00d0*/  IADD3 R6, P0, PT, R1, UR4, RZ ;  /* 0x0000000401067c10 */ /* 0x001fe2000ff1e0ff */
[----:B----4-:R-:W-:Y:S01]  /*00e0*/  IMAD.U32 R4, RZ, RZ, UR6 ;  /* 0x00000006ff047e24 */ /* 0x010fe2000f8e00ff */
[----:B------:R-:W-:-:S03]  /*00f0*/  MOV R5, UR7 ;  /* 0x0000000700057c02 */ /* 0x000fc60008000f00 */
[----:B--2---:R-:W-:Y:S01]  /*0100*/  IMAD.X R7, RZ, RZ, UR5, P0 ;  /* 0x00000005ff077e24 */ /* 0x004fe200080e06ff */
[----:B-1----:R0:W-:Y:S04]  /*0110*/  STL.64 [R1], R8 ;  /* 0x0000000801007387 */ /* 0x0021e80000100a00 */
[----:B-----5:R0:W-:Y:S04]  /*0120*/  STL.64 [R1+0x8], R10 ;  /* 0x0000080a01007387 */ /* 0x0201e80000100a00 */
[----:B------:R0:W-:Y:S02]  /*0130*/  STL.64 [R1+0x10], R12 ;  /* 0x0000100c01007387 */ /* 0x0001e40000100a00 */
[----:B------:R-:W-:-:S07]  /*0140*/  LEPC R20, `(.L_x_0) ;  /* 0x000000001014794e */ /* 0x000fce0000000000 */
[----:B0--3--:R-:W-:Y:S05]  /*0150*/  CALL.ABS.NOINC R2 ;  /* 0x0000000002007343 */ /* 0x009fea0003c00000 */
.L_x_0:
[----:B------:R-:W-:Y:S05]  /*0160*/  EXIT ;  /* 0x000000000000794d */ /* 0x000fea0003800000 */
.L_x_1:
[----:B------:R-:W-:-:S00]  /*0170*/  BRA `(.L_x_1) ;  /* 0xfffffffc00fc7947 */ /* 0x000fc0000383ffff */
[----:B------:R-:W-:-:S00]  /*0180*/  NOP ;  /* 0x0000000000007918 */ /* 0x000fc00000000000 */
[----:B------:R-:W-:-:S00]  /*0190*/  NOP ;  /* 0x0000000000007918 */ /* 0x000fc00000000000 */
[----:B------:R-:W-:-:S00]  /*01a0*/  NOP ;  /* 0x0000000000007918 */ /* 0x000fc00000000000 */
[----:B------:R-:W-:-:S00]  /*01b0*/  NOP ;  /* 0x0000000000007918 */ /* 0x000fc00000000000 */
[----:B------:R-:W-:-:S00]  /*01c0*/  NOP ;  /* 0x0000000000007918 */ /* 0x000fc00000000000 */
[----:B------:R-:W-:-:S00]  /*01d0*/  NOP ;  /* 0x0000000000007918 */ /* 0x000fc00000000000 */
[----:B------:R-:W-:-:S00]  /*01e0*/  NOP ;  /* 0x0000000000007918 */ /* 0x000fc00000000000 */
[----:B------:R-:W-:-:S00]  /*01f0*/  NOP ;  /* 0x0000000000007918 */ /* 0x000fc00000000000 */
.L_x_2:


//--------------------- .nv.global.init           --------------------------
	.section	.nv.global.init,"aw",@progbits
.nv.global.init:
	.type		$str,@object
	.size		$str,(.L_0 - $str)
$str:
        /*0000*/ 	.byte	0x28, 0x25, 0x64, 0x20, 0x25, 0x64, 0x20, 0x25, 0x64, 0x29, 0x20, 0x28, 0x25, 0x64, 0x20, 0x25
        /*0010*/ 	.byte	0x64, 0x20, 0x25, 0x64, 0x29, 0x0a, 0x00
.L_0:


//--------------------- .nv.shared.reserved.0     --------------------------
	.section	.nv.shared.reserved.0,"aw",@nobits
	.weak		__nv_reservedSMEM_offset_0_alias
	.size		__nv_reservedSMEM_offset_0_alias, 0, 64
	.other		__nv_reservedSMEM_offset_0_alias,@"STO_CUDA_RESERVED_SHARED STV_DEFAULT"
__nv_reservedSMEM_offset_0_alias:
	.zero		0
	.zero		64


//--------------------- .nv.constant0._Z8print_idv --------------------------
	.section	.nv.constant0._Z8print_idv,"a",@progbits
	.sectionflags	@""
	.align	4
.nv.constant0._Z8print_idv:
	.zero		896


//--------------------- SYMBOLS --------------------------

	.type		.nv.reservedSmem.offset0,@object
	.size		.nv.reservedSmem.offset0,0x4
	.type		vprintf,@function
